//
// Generated by NVIDIA NVVM Compiler
//
// Compiler Build ID: CL-36424714
// Cuda compilation tools, release 13.0, V13.0.88
// Based on NVVM 20.0.0
//

.version 9.0
.target sm_100
.address_size 64

	// .globl	_Z17CalculateDrawdownPffS_Pii
.extern .func  (.param .b32 func_retval0) vprintf
(
	.param .b64 vprintf_param_0,
	.param .b64 vprintf_param_1
)
;
.global .align 1 .b8 $str[17] = {91, 37, 100, 93, 58, 9, 9, 86, 97, 108, 117, 101, 32, 105, 115, 10};

.visible .entry _Z17CalculateDrawdownPffS_Pii(
	.param .u64 .ptr .align 1 _Z17CalculateDrawdownPffS_Pii_param_0,
	.param .f32 _Z17CalculateDrawdownPffS_Pii_param_1,
	.param .u64 .ptr .align 1 _Z17CalculateDrawdownPffS_Pii_param_2,
	.param .u64 .ptr .align 1 _Z17CalculateDrawdownPffS_Pii_param_3,
	.param .u32 _Z17CalculateDrawdownPffS_Pii_param_4
)
{
	.local .align 8 .b8 	__local_depot0[8];
	.reg .b64 	%SP;
	.reg .b64 	%SPL;
	.reg .b32 	%r<7>;
	.reg .b64 	%rd<5>;

	mov.u64 	%SPL, __local_depot0;
	cvta.local.u64 	%SP, %SPL;
	add.u64 	%rd1, %SP, 0;
	add.u64 	%rd2, %SPL, 0;
	mov.u32 	%r1, %ctaid.x;
	mov.u32 	%r2, %ntid.x;
	mov.u32 	%r3, %tid.x;
	mad.lo.s32 	%r4, %r1, %r2, %r3;
	st.local.u32 	[%rd2], %r4;
	mov.u64 	%rd3, $str;
	cvta.global.u64 	%rd4, %rd3;
	{ // callseq 0, 0
	.param .b64 param0;
	st.param.b64 	[param0], %rd4;
	.param .b64 param1;
	st.param.b64 	[param1], %rd1;
	.param .b32 retval0;
	call.uni (retval0), 
	vprintf, 
	(
	param0, 
	param1
	);
	ld.param.b32 	%r5, [retval0];
	} // callseq 0
	ret;

}


// ===== COMPILED SASS (sm_100) =====

	.target	sm_100

	.elftype	@"ET_EXEC"


//--------------------- .note.nv.tkinfo           --------------------------
	.section	.note.nv.tkinfo,"",@"SHT_NOTE"
	.sectionflags	@"SHF_NOTE_NV_TKINFO"
	.tkinfo
        /*0018*/ 	.word	0x00000002
        /*0030*/ 	.string	""
        /*0030*/ 	.string	"ptxas"
        /*0030*/ 	.string	"Cuda compilation tools, release 13.0, V13.0.88"
        /*0030*/ 	.string	"Build cuda_13.0.r13.0/compiler.36424714_0"
        /*0030*/ 	.string	"-arch sm_100 -m 64 "



//--------------------- .note.nv.cuinfo           --------------------------
	.section	.note.nv.cuinfo,"",@"SHT_NOTE"
	.sectionflags	@"SHF_NOTE_NV_CUINFO"
        /*0018*/ 	.short	0x0002
        /*001a*/ 	.short	0x0064
        /*001c*/ 	.short	0x0082
	.zero		2


//--------------------- .nv.info                  --------------------------
	.section	.nv.info,"",@"SHT_CUDA_INFO"
	.align	4


	//----- nvinfo : EIATTR_REGCOUNT
	.align		4
        /*0000*/ 	.byte	0x04, 0x2f
        /*0002*/ 	.short	(.L_2 - .L_1)
	.align		4
.L_1:
        /*0004*/ 	.word	index@(_Z17CalculateDrawdownPffS_Pii)
        /*0008*/ 	.word	0x00000018


	//----- nvinfo : EIATTR_FRAME_SIZE
	.align		4
.L_2:
        /*000c*/ 	.byte	0x04, 0x11
        /*000e*/ 	.short	(.L_4 - .L_3)
	.align		4
.L_3:
        /*0010*/ 	.word	index@(_Z17CalculateDrawdownPffS_Pii)
        /*0014*/ 	.word	0x00000008


	//----- nvinfo : EIATTR_MIN_STACK_SIZE
	.align		4
.L_4:
        /*0018*/ 	.byte	0x04, 0x12
        /*001a*/ 	.short	(.L_6 - .L_5)
	.align		4
.L_5:
        /*001c*/ 	.word	index@(_Z17CalculateDrawdownPffS_Pii)
        /*0020*/ 	.word	0x00000008
.L_6:


//--------------------- .nv.compat                --------------------------
	.section	.nv.compat,"",@"SHT_CUDA_COMPAT_INFO"
	.align	4
        /*0000*/ 	.byte	0x02, 0x09, 0x00, 0x00, 0x02, 0x02, 0x01, 0x00, 0x02, 0x05, 0x05, 0x00, 0x03, 0x07, 0x01, 0x01
        /*0010*/ 	.byte	0x02, 0x03, 0x00, 0x00, 0x02, 0x06, 0x01, 0x00, 0x04, 0x0b, 0x08, 0x00, 0x09, 0x00, 0x00, 0x00
        /*0020*/ 	.byte	0x00, 0x00, 0x00, 0x00


//--------------------- .nv.info._Z17CalculateDrawdownPffS_Pii --------------------------
	.section	.nv.info._Z17CalculateDrawdownPffS_Pii,"",@"SHT_CUDA_INFO"
	.sectionflags	@""
	.align	4


	//----- nvinfo : EIATTR_CUDA_API_VERSION
	.align		4
        /*0000*/ 	.byte	0x04, 0x37
        /*0002*/ 	.short	(.L_8 - .L_7)
.L_7:
        /*0004*/ 	.word	0x00000082


	//----- nvinfo : EIATTR_KPARAM_INFO
	.align		4
.L_8:
        /*0008*/ 	.byte	0x04, 0x17
        /*000a*/ 	.short	(.L_10 - .L_9)
.L_9:
        /*000c*/ 	.word	0x00000000
        /*0010*/ 	.short	0x0004
        /*0012*/ 	.short	0x0020
        /*0014*/ 	.byte	0x00, 0xf0, 0x11, 0x00


	//----- nvinfo : EIATTR_KPARAM_INFO
	.align		4
.L_10:
        /*0018*/ 	.byte	0x04, 0x17
        /*001a*/ 	.short	(.L_12 - .L_11)
.L_11:
        /*001c*/ 	.word	0x00000000
        /*0020*/ 	.short	0x0003
        /*0022*/ 	.short	0x0018
        /*0024*/ 	.byte	0x00, 0xf5, 0x21, 0x00


	//----- nvinfo : EIATTR_KPARAM_INFO
	.align		4
.L_12:
        /*0028*/ 	.byte	0x04, 0x17
        /*002a*/ 	.short	(.L_14 - .L_13)
.L_13:
        /*002c*/ 	.word	0x00000000
        /*0030*/ 	.short	0x0002
        /*0032*/ 	.short	0x0010
        /*0034*/ 	.byte	0x00, 0xf5, 0x21, 0x00


	//----- nvinfo : EIATTR_KPARAM_INFO
	.align		4
.L_14:
        /*0038*/ 	.byte	0x04, 0x17
        /*003a*/ 	.short	(.L_16 - .L_15)
.L_15:
        /*003c*/ 	.word	0x00000000
        /*0040*/ 	.short	0x0001
        /*0042*/ 	.short	0x0008
        /*0044*/ 	.byte	0x00, 0xf0, 0x11, 0x00


	//----- nvinfo : EIATTR_KPARAM_INFO
	.align		4
.L_16:
        /*0048*/ 	.byte	0x04, 0x17
        /*004a*/ 	.short	(.L_18 - .L_17)
.L_17:
        /*004c*/ 	.word	0x00000000
        /*0050*/ 	.short	0x0000
        /*0052*/ 	.short	0x0000
        /*0054*/ 	.byte	0x00, 0xf5, 0x21, 0x00


	//----- nvinfo : EIATTR_SPARSE_MMA_MASK
	.align		4
.L_18:
        /*0058*/ 	.byte	0x03, 0x50
        /*005a*/ 	.short	0x0000


	//----- nvinfo : EIATTR_MAXREG_COUNT
	.align		4
        /*005c*/ 	.byte	0x03, 0x1b
        /*005e*/ 	.short	0x00ff


	//----- nvinfo : EIATTR_EXTERNS
	.align		4
        /*0060*/ 	.byte	0x04, 0x0f
        /*0062*/ 	.short	(.L_20 - .L_19)


	//   ....[0]....
	.align		4
.L_19:
        /*0064*/ 	.word	index@(vprintf)


	//----- nvinfo : EIATTR_MERCURY_ISA_VERSION
	.align		4
.L_20:
        /*0068*/ 	.byte	0x03, 0x5f
        /*006a*/ 	.short	0x0101


	//----- nvinfo : EIATTR_VRC_CTA_INIT_COUNT
	.align		4
        /*006c*/ 	.byte	0x02, 0x4a
	.zero		1
	.zero		1


	//----- nvinfo : EIATTR_SYSCALL_OFFSETS
	.align		4
        /*0070*/ 	.byte	0x04, 0x46
        /*0072*/ 	.short	(.L_22 - .L_21)


	//   ....[0]....
.L_21:
        /*0074*/ 	.word	0x00000110


	//----- nvinfo : EIATTR_EXIT_INSTR_OFFSETS
	.align		4
.L_22:
        /*0078*/ 	.byte	0x04, 0x1c
        /*007a*/ 	.short	(.L_24 - .L_23)


	//   ....[0]....
.L_23:
        /*007c*/ 	.word	0x00000120


	//----- nvinfo : EIATTR_CBANK_PARAM_SIZE
	.align		4
.L_24:
        /*0080*/ 	.byte	0x03, 0x19
        /*0082*/ 	.short	0x0024


	//----- nvinfo : EIATTR_PARAM_CBANK
	.align		4
        /*0084*/ 	.byte	0x04, 0x0a
        /*0086*/ 	.short	(.L_26 - .L_25)
	.align		4
.L_25:
        /*0088*/ 	.word	index@(.nv.constant0._Z17CalculateDrawdownPffS_Pii)
        /*008c*/ 	.short	0x0380
        /*008e*/ 	.short	0x0024


	//----- nvinfo : EIATTR_SW_WAR
	.align		4
.L_26:
        /*0090*/ 	.byte	0x04, 0x36
        /*0092*/ 	.short	(.L_28 - .L_27)
.L_27:
        /*0094*/ 	.word	0x00000008
.L_28:


//--------------------- .nv.callgraph             --------------------------
	.section	.nv.callgraph,"",@"SHT_CUDA_CALLGRAPH"
	.align	4
	.sectionentsize	8
	.align		4
        /*0000*/ 	.word	0x00000000
	.align		4
        /*0004*/ 	.word	0xffffffff
	.align		4
        /*0008*/ 	.word	index@(_Z17CalculateDrawdownPffS_Pii)
	.align		4
        /*000c*/ 	.word	index@(vprintf)
	.align		4
        /*0010*/ 	.word	0x00000000
	.align		4
        /*0014*/ 	.word	0xfffffffe
	.align		4
        /*0018*/ 	.word	0x00000000
	.align		4
        /*001c*/ 	.word	0xfffffffd
	.align		4
        /*0020*/ 	.word	0x00000000
	.align		4
        /*0024*/ 	.word	0xfffffffc


//--------------------- .nv.constant4             --------------------------
	.section	.nv.constant4,"a",@progbits
	.align	8
	.align		8
.nv.constant4:
        /*0000*/ 	.dword	vprintf
	.align		8
        /*0008*/ 	.dword	$str


//--------------------- .text._Z17CalculateDrawdownPffS_Pii --------------------------
	.section	.text._Z17CalculateDrawdownPffS_Pii,"ax",@progbits
	.align	128
        .global         _Z17CalculateDrawdownPffS_Pii
        .type           _Z17CalculateDrawdownPffS_Pii,@function
        .size           _Z17CalculateDrawdownPffS_Pii,(.L_x_2 - _Z17CalculateDrawdownPffS_Pii)
        .other          _Z17CalculateDrawdownPffS_Pii,@"STO_CUDA_ENTRY STV_DEFAULT"
_Z17CalculateDrawdownPffS_Pii:
.text._Z17CalculateDrawdownPffS_Pii:
[----:B------:R-:W0:Y:S01]  /*0000*/  LDC R1, c[0x0][0x37c] ;  /* 0x0000df00ff017b82 */ /* 0x000e220000000800 */
[----:B------:R-:W1:Y:S01]  /*0010*/  S2R R3, SR_TID.X ;  /* 0x0000000000037919 */ /* 0x000e620000002100 */
[----:B------:R-:W2:Y:S06]  /*0020*/  LDCU UR5, c[0x0][0x2fc] ;  /* 0x00005f80ff0577ac */ /* 0x000eac0008000800 */
[----:B------:R-:W1:Y:S01]  /*0030*/  S2UR UR6, SR_CTAID.X ;  /* 0x00000000000679c3 */ /* 0x000e620000002500 */
[----:B------:R-:W-:Y:S01]  /*0040*/  MOV R2, 0x0 ;  /* 0x0000000000027802 */ /* 0x000fe20000000f00 */
[----:B0-----:R-:W-:Y:S01]  /*0050*/  VIADD R1, R1, 0xfffffff8 ;  /* 0xfffffff801017836 */ /* 0x001fe20000000000 */
[----:B------:R-:W0:Y:S05]  /*0060*/  LDCU UR4, c[0x0][0x2f8] ;  /* 0x00005f00ff0477ac */ /* 0x000e2a0008000800 */
[----:B------:R-:W1:Y:S01]  /*0070*/  LDC R0, c[0x0][0x360] ;  /* 0x0000d800ff007b82 */ /* 0x000e620000000800 */
[----:B0-----:R-:W-:-:S05]  /*0080*/  IADD3 R6, P0, PT, R1, UR4, RZ ;  /* 0x0000000401067c10 */ /* 0x001fca000ff1e0ff */
[----:B--2---:R-:W-:Y:S02]  /*0090*/  IMAD.X R7, RZ, RZ, UR5, P0 ;  /* 0x00000005ff077e24 */ /* 0x004fe400080e06ff */
[----:B-1----:R-:W-:Y:S01]  /*00a0*/  IMAD R0, R0, UR6, R3 ;  /* 0x0000000600007c24 */ /* 0x002fe2000f8e0203 */
[----:B------:R-:W0:Y:S01]  /*00b0*/  LDCU.64 UR6, c[0x4][0x8] ;  /* 0x01000100ff0677ac */ /* 0x000e220008000a00 */
[----:B------:R-:W1:Y:S03]  /*00c0*/  LDC.64 R2, c[0x4][R2] ;  /* 0x0100000002027b82 */ /* 0x000e660000000a00 */
[----:B------:R2:W-:Y:S01]  /*00d0*/  STL [R1], R0 ;  /* 0x0000000001007387 */ /* 0x0005e20000100800 */
[----:B0-----:R-:W-:Y:S01]  /*00e0*/  IMAD.U32 R4, RZ, RZ, UR6 ;  /* 0x00000006ff047e24 */ /* 0x001fe2000f8e00ff */
[----:B--2---:R-:W-:-:S07]  /*00f0*/  MOV R5, UR7 ;  /* 0x0000000700057c02 */ /* 0x004fce0008000f00 */
[----:B------:R-:W-:-:S07]  /*0100*/  LEPC R20, `(.L_x_0) ;  /* 0x000000001014794e */ /* 0x000fce0000000000 */
[----:B-1----:R-:W-:Y:S05]  /*0110*/  CALL.ABS.NOINC R2 ;  /* 0x0000000002007343 */ /* 0x002fea0003c00000 */
.L_x_0:
[----:B------:R-:W-:Y:S05]  /*0120*/  EXIT ;  /* 0x000000000000794d */ /* 0x000fea0003800000 */
.L_x_1:
[----:B------:R-:W-:-:S00]  /*0130*/  BRA `(.L_x_1) ;  /* 0xfffffffc00fc7947 */ /* 0x000fc0000383ffff */
[----:B------:R-:W-:-:S00]  /*0140*/  NOP ;  /* 0x0000000000007918 */ /* 0x000fc00000000000 */
        /* <DEDUP_REMOVED lines=11> */
.L_x_2:


//--------------------- .nv.global.init           --------------------------
	.section	.nv.global.init,"aw",@progbits
.nv.global.init:
	.type		$str,@object
	.size		$str,(.L_0 - $str)
$str:
        /*0000*/ 	.byte	0x5b, 0x25, 0x64, 0x5d, 0x3a, 0x09, 0x09, 0x56, 0x61, 0x6c, 0x75, 0x65, 0x20, 0x69, 0x73, 0x0a
        /*0010*/ 	.byte	0x00
.L_0:


//--------------------- .nv.shared.reserved.0     --------------------------
	.section	.nv.shared.reserved.0,"aw",@nobits
	.weak		__nv_reservedSMEM_offset_0_alias
	.size		__nv_reservedSMEM_offset_0_alias, 0, 64
	.other		__nv_reservedSMEM_offset_0_alias,@"STO_CUDA_RESERVED_SHARED STV_DEFAULT"
__nv_reservedSMEM_offset_0_alias:
	.zero		0
	.zero		64


//--------------------- .nv.constant0._Z17CalculateDrawdownPffS_Pii --------------------------
	.section	.nv.constant0._Z17CalculateDrawdownPffS_Pii,"a",@progbits
	.sectionflags	@""
	.align	4
.nv.constant0._Z17CalculateDrawdownPffS_Pii:
	.zero		932


//--------------------- SYMBOLS --------------------------

	.type		.nv.reservedSmem.offset0,@object
	.size		.nv.reservedSmem.offset0,0x4
	.type		vprintf,@function
